//
// Generated by NVIDIA NVVM Compiler
//
// Compiler Build ID: CL-36424714
// Cuda compilation tools, release 13.0, V13.0.88
// Based on NVVM 20.0.0
//

.version 9.0
.target sm_100
.address_size 64

	// .globl	_Z27stencil25_stage1_kernel_refPKfPfiii

.visible .entry _Z27stencil25_stage1_kernel_refPKfPfiii(
	.param .u64 .ptr .align 1 _Z27stencil25_stage1_kernel_refPKfPfiii_param_0,
	.param .u64 .ptr .align 1 _Z27stencil25_stage1_kernel_refPKfPfiii_param_1,
	.param .u32 _Z27stencil25_stage1_kernel_refPKfPfiii_param_2,
	.param .u32 _Z27stencil25_stage1_kernel_refPKfPfiii_param_3,
	.param .u32 _Z27stencil25_stage1_kernel_refPKfPfiii_param_4
)
{
	.reg .pred 	%p<20>;
	.reg .b32 	%r<41>;
	.reg .b32 	%f<52>;
	.reg .b64 	%rd<98>;

	ld.param.u64 	%rd9, [_Z27stencil25_stage1_kernel_refPKfPfiii_param_0];
	ld.param.u64 	%rd10, [_Z27stencil25_stage1_kernel_refPKfPfiii_param_1];
	ld.param.u32 	%r4, [_Z27stencil25_stage1_kernel_refPKfPfiii_param_2];
	ld.param.u32 	%r7, [_Z27stencil25_stage1_kernel_refPKfPfiii_param_3];
	ld.param.u32 	%r8, [_Z27stencil25_stage1_kernel_refPKfPfiii_param_4];
	cvta.to.global.u64 	%rd1, %rd10;
	cvta.to.global.u64 	%rd2, %rd9;
	mov.u32 	%r9, %ctaid.x;
	mov.u32 	%r10, %ntid.x;
	mov.u32 	%r11, %tid.x;
	mad.lo.s32 	%r1, %r9, %r10, %r11;
	mov.u32 	%r12, %ctaid.y;
	mov.u32 	%r13, %ntid.y;
	mov.u32 	%r14, %tid.y;
	mad.lo.s32 	%r15, %r12, %r13, %r14;
	mov.u32 	%r16, %ctaid.z;
	mov.u32 	%r17, %ntid.z;
	mov.u32 	%r18, %tid.z;
	mad.lo.s32 	%r19, %r16, %r17, %r18;
	setp.ge.s32 	%p3, %r1, %r4;
	setp.ge.s32 	%p4, %r15, %r7;
	or.pred  	%p5, %p3, %p4;
	add.s32 	%r20, %r8, 8;
	setp.ge.s32 	%p6, %r19, %r20;
	or.pred  	%p7, %p5, %p6;
	@%p7 bra 	$L__BB0_8;
	and.b32  	%r21, %r19, 16777212;
	setp.eq.s32 	%p8, %r21, 4;
	@%p8 bra 	$L__BB0_3;
	setp.lt.s32 	%p9, %r19, %r8;
	add.s32 	%r22, %r8, 3;
	setp.gt.s32 	%p10, %r19, %r22;
	or.pred  	%p11, %p9, %p10;
	@%p11 bra 	$L__BB0_8;
$L__BB0_3:
	setp.lt.s32 	%p13, %r1, 4;
	add.s32 	%r23, %r4, -4;
	setp.ge.s32 	%p14, %r1, %r23;
	or.pred  	%p15, %p13, %p14;
	setp.lt.u32 	%p16, %r15, 4;
	mov.pred 	%p19, -1;
	or.pred  	%p17, %p16, %p15;
	@%p17 bra 	$L__BB0_5;
	add.s32 	%r24, %r7, -4;
	setp.ge.s32 	%p19, %r15, %r24;
$L__BB0_5:
	cvt.u64.u32 	%rd3, %r7;
	mul.wide.u32 	%rd4, %r7, %r19;
	cvt.u64.u32 	%rd5, %r15;
	add.s64 	%rd11, %rd4, %rd5;
	cvt.s64.s32 	%rd6, %r4;
	cvt.s64.s32 	%rd7, %r1;
	mad.lo.s64 	%rd8, %rd11, %rd6, %rd7;
	not.pred 	%p18, %p19;
	@%p18 bra 	$L__BB0_7;
	shl.b64 	%rd95, %rd8, 2;
	add.s64 	%rd96, %rd2, %rd95;
	ld.global.nc.f32 	%f51, [%rd96];
	add.s64 	%rd97, %rd1, %rd95;
	st.global.f32 	[%rd97], %f51;
	bra.uni 	$L__BB0_8;
$L__BB0_7:
	shl.b64 	%rd12, %rd8, 2;
	add.s64 	%rd13, %rd2, %rd12;
	ld.global.nc.f32 	%f1, [%rd13];
	ld.global.nc.f32 	%f2, [%rd13+-4];
	ld.global.nc.f32 	%f3, [%rd13+4];
	add.f32 	%f4, %f2, %f3;
	add.s32 	%r25, %r15, -1;
	cvt.s64.s32 	%rd14, %r25;
	add.s64 	%rd15, %rd4, %rd14;
	mad.lo.s64 	%rd16, %rd15, %rd6, %rd7;
	shl.b64 	%rd17, %rd16, 2;
	add.s64 	%rd18, %rd2, %rd17;
	ld.global.nc.f32 	%f5, [%rd18];
	add.f32 	%f6, %f4, %f5;
	add.s32 	%r26, %r15, 1;
	cvt.u64.u32 	%rd19, %r26;
	add.s64 	%rd20, %rd4, %rd19;
	mad.lo.s64 	%rd21, %rd20, %rd6, %rd7;
	shl.b64 	%rd22, %rd21, 2;
	add.s64 	%rd23, %rd2, %rd22;
	ld.global.nc.f32 	%f7, [%rd23];
	add.f32 	%f8, %f6, %f7;
	add.s32 	%r27, %r19, -1;
	cvt.s64.s32 	%rd24, %r27;
	mad.lo.s64 	%rd25, %rd24, %rd3, %rd5;
	mad.lo.s64 	%rd26, %rd25, %rd6, %rd7;
	shl.b64 	%rd27, %rd26, 2;
	add.s64 	%rd28, %rd2, %rd27;
	ld.global.nc.f32 	%f9, [%rd28];
	add.f32 	%f10, %f8, %f9;
	add.s32 	%r28, %r19, 1;
	cvt.u64.u32 	%rd29, %r28;
	mad.lo.s64 	%rd30, %rd29, %rd3, %rd5;
	mad.lo.s64 	%rd31, %rd30, %rd6, %rd7;
	shl.b64 	%rd32, %rd31, 2;
	add.s64 	%rd33, %rd2, %rd32;
	ld.global.nc.f32 	%f11, [%rd33];
	add.f32 	%f12, %f10, %f11;
	mul.f32 	%f13, %f12, 0f3DCCCCCD;
	fma.rn.f32 	%f14, %f1, 0f3F000000, %f13;
	ld.global.nc.f32 	%f15, [%rd13+-8];
	ld.global.nc.f32 	%f16, [%rd13+8];
	add.f32 	%f17, %f15, %f16;
	add.s32 	%r29, %r15, -2;
	cvt.s64.s32 	%rd34, %r29;
	add.s64 	%rd35, %rd4, %rd34;
	mad.lo.s64 	%rd36, %rd35, %rd6, %rd7;
	shl.b64 	%rd37, %rd36, 2;
	add.s64 	%rd38, %rd2, %rd37;
	ld.global.nc.f32 	%f18, [%rd38];
	add.f32 	%f19, %f17, %f18;
	add.s32 	%r30, %r15, 2;
	cvt.u64.u32 	%rd39, %r30;
	add.s64 	%rd40, %rd4, %rd39;
	mad.lo.s64 	%rd41, %rd40, %rd6, %rd7;
	shl.b64 	%rd42, %rd41, 2;
	add.s64 	%rd43, %rd2, %rd42;
	ld.global.nc.f32 	%f20, [%rd43];
	add.f32 	%f21, %f19, %f20;
	add.s32 	%r31, %r19, -2;
	cvt.s64.s32 	%rd44, %r31;
	mad.lo.s64 	%rd45, %rd44, %rd3, %rd5;
	mad.lo.s64 	%rd46, %rd45, %rd6, %rd7;
	shl.b64 	%rd47, %rd46, 2;
	add.s64 	%rd48, %rd2, %rd47;
	ld.global.nc.f32 	%f22, [%rd48];
	add.f32 	%f23, %f21, %f22;
	add.s32 	%r32, %r19, 2;
	cvt.u64.u32 	%rd49, %r32;
	mad.lo.s64 	%rd50, %rd49, %rd3, %rd5;
	mad.lo.s64 	%rd51, %rd50, %rd6, %rd7;
	shl.b64 	%rd52, %rd51, 2;
	add.s64 	%rd53, %rd2, %rd52;
	ld.global.nc.f32 	%f24, [%rd53];
	add.f32 	%f25, %f23, %f24;
	fma.rn.f32 	%f26, %f25, 0f3D4CCCCD, %f14;
	ld.global.nc.f32 	%f27, [%rd13+-12];
	ld.global.nc.f32 	%f28, [%rd13+12];
	add.f32 	%f29, %f27, %f28;
	add.s32 	%r33, %r15, -3;
	cvt.s64.s32 	%rd54, %r33;
	add.s64 	%rd55, %rd4, %rd54;
	mad.lo.s64 	%rd56, %rd55, %rd6, %rd7;
	shl.b64 	%rd57, %rd56, 2;
	add.s64 	%rd58, %rd2, %rd57;
	ld.global.nc.f32 	%f30, [%rd58];
	add.f32 	%f31, %f29, %f30;
	add.s32 	%r34, %r15, 3;
	cvt.u64.u32 	%rd59, %r34;
	add.s64 	%rd60, %rd4, %rd59;
	mad.lo.s64 	%rd61, %rd60, %rd6, %rd7;
	shl.b64 	%rd62, %rd61, 2;
	add.s64 	%rd63, %rd2, %rd62;
	ld.global.nc.f32 	%f32, [%rd63];
	add.f32 	%f33, %f31, %f32;
	add.s32 	%r35, %r19, -3;
	cvt.s64.s32 	%rd64, %r35;
	mad.lo.s64 	%rd65, %rd64, %rd3, %rd5;
	mad.lo.s64 	%rd66, %rd65, %rd6, %rd7;
	shl.b64 	%rd67, %rd66, 2;
	add.s64 	%rd68, %rd2, %rd67;
	ld.global.nc.f32 	%f34, [%rd68];
	add.f32 	%f35, %f33, %f34;
	add.s32 	%r36, %r19, 3;
	cvt.u64.u32 	%rd69, %r36;
	mad.lo.s64 	%rd70, %rd69, %rd3, %rd5;
	mad.lo.s64 	%rd71, %rd70, %rd6, %rd7;
	shl.b64 	%rd72, %rd71, 2;
	add.s64 	%rd73, %rd2, %rd72;
	ld.global.nc.f32 	%f36, [%rd73];
	add.f32 	%f37, %f35, %f36;
	fma.rn.f32 	%f38, %f37, 0f3CCCCCCD, %f26;
	ld.global.nc.f32 	%f39, [%rd13+-16];
	ld.global.nc.f32 	%f40, [%rd13+16];
	add.f32 	%f41, %f39, %f40;
	add.s32 	%r37, %r15, -4;
	cvt.s64.s32 	%rd74, %r37;
	add.s64 	%rd75, %rd4, %rd74;
	mad.lo.s64 	%rd76, %rd75, %rd6, %rd7;
	shl.b64 	%rd77, %rd76, 2;
	add.s64 	%rd78, %rd2, %rd77;
	ld.global.nc.f32 	%f42, [%rd78];
	add.f32 	%f43, %f41, %f42;
	add.s32 	%r38, %r15, 4;
	cvt.u64.u32 	%rd79, %r38;
	add.s64 	%rd80, %rd4, %rd79;
	mad.lo.s64 	%rd81, %rd80, %rd6, %rd7;
	shl.b64 	%rd82, %rd81, 2;
	add.s64 	%rd83, %rd2, %rd82;
	ld.global.nc.f32 	%f44, [%rd83];
	add.f32 	%f45, %f43, %f44;
	add.s32 	%r39, %r19, -4;
	cvt.s64.s32 	%rd84, %r39;
	mad.lo.s64 	%rd85, %rd84, %rd3, %rd5;
	mad.lo.s64 	%rd86, %rd85, %rd6, %rd7;
	shl.b64 	%rd87, %rd86, 2;
	add.s64 	%rd88, %rd2, %rd87;
	ld.global.nc.f32 	%f46, [%rd88];
	add.f32 	%f47, %f45, %f46;
	add.s32 	%r40, %r19, 4;
	cvt.u64.u32 	%rd89, %r40;
	mad.lo.s64 	%rd90, %rd89, %rd3, %rd5;
	mad.lo.s64 	%rd91, %rd90, %rd6, %rd7;
	shl.b64 	%rd92, %rd91, 2;
	add.s64 	%rd93, %rd2, %rd92;
	ld.global.nc.f32 	%f48, [%rd93];
	add.f32 	%f49, %f47, %f48;
	fma.rn.f32 	%f50, %f49, 0f3C4CCCCD, %f38;
	add.s64 	%rd94, %rd1, %rd12;
	st.global.f32 	[%rd94], %f50;
$L__BB0_8:
	ret;

}


// ===== COMPILED SASS (sm_100) =====

	.target	sm_100

	.elftype	@"ET_EXEC"


//--------------------- .note.nv.tkinfo           --------------------------
	.section	.note.nv.tkinfo,"",@"SHT_NOTE"
	.sectionflags	@"SHF_NOTE_NV_TKINFO"
	.tkinfo
        /*0018*/ 	.word	0x00000002
        /*0030*/ 	.string	""
        /*0030*/ 	.string	"ptxas"
        /*0030*/ 	.string	"Cuda compilation tools, release 13.0, V13.0.88"
        /*0030*/ 	.string	"Build cuda_13.0.r13.0/compiler.36424714_0"
        /*0030*/ 	.string	"-arch sm_100 -m 64 "



//--------------------- .note.nv.cuinfo           --------------------------
	.section	.note.nv.cuinfo,"",@"SHT_NOTE"
	.sectionflags	@"SHF_NOTE_NV_CUINFO"
        /*0018*/ 	.short	0x0002
        /*001a*/ 	.short	0x0064
        /*001c*/ 	.short	0x0082
	.zero		2


//--------------------- .nv.info                  --------------------------
	.section	.nv.info,"",@"SHT_CUDA_INFO"
	.align	4


	//----- nvinfo : EIATTR_REGCOUNT
	.align		4
        /*0000*/ 	.byte	0x04, 0x2f
        /*0002*/ 	.short	(.L_1 - .L_0)
	.align		4
.L_0:
        /*0004*/ 	.word	index@(_Z27stencil25_stage1_kernel_refPKfPfiii)
        /*0008*/ 	.word	0x0000001f


	//----- nvinfo : EIATTR_FRAME_SIZE
	.align		4
.L_1:
        /*000c*/ 	.byte	0x04, 0x11
        /*000e*/ 	.short	(.L_3 - .L_2)
	.align		4
.L_2:
        /*0010*/ 	.word	index@(_Z27stencil25_stage1_kernel_refPKfPfiii)
        /*0014*/ 	.word	0x00000000


	//----- nvinfo : EIATTR_MIN_STACK_SIZE
	.align		4
.L_3:
        /*0018*/ 	.byte	0x04, 0x12
        /*001a*/ 	.short	(.L_5 - .L_4)
	.align		4
.L_4:
        /*001c*/ 	.word	index@(_Z27stencil25_stage1_kernel_refPKfPfiii)
        /*0020*/ 	.word	0x00000000
.L_5:


//--------------------- .nv.compat                --------------------------
	.section	.nv.compat,"",@"SHT_CUDA_COMPAT_INFO"
	.align	4
        /*0000*/ 	.byte	0x02, 0x09, 0x00, 0x00, 0x02, 0x02, 0x01, 0x00, 0x02, 0x05, 0x05, 0x00, 0x03, 0x07, 0x01, 0x01
        /*0010*/ 	.byte	0x02, 0x03, 0x00, 0x00, 0x02, 0x06, 0x01, 0x00, 0x04, 0x0b, 0x08, 0x00, 0x09, 0x00, 0x00, 0x00
        /*0020*/ 	.byte	0x00, 0x00, 0x00, 0x00


//--------------------- .nv.info._Z27stencil25_stage1_kernel_refPKfPfiii --------------------------
	.section	.nv.info._Z27stencil25_stage1_kernel_refPKfPfiii,"",@"SHT_CUDA_INFO"
	.sectionflags	@""
	.align	4


	//----- nvinfo : EIATTR_CUDA_API_VERSION
	.align		4
        /*0000*/ 	.byte	0x04, 0x37
        /*0002*/ 	.short	(.L_7 - .L_6)
.L_6:
        /*0004*/ 	.word	0x00000082


	//----- nvinfo : EIATTR_KPARAM_INFO
	.align		4
.L_7:
        /*0008*/ 	.byte	0x04, 0x17
        /*000a*/ 	.short	(.L_9 - .L_8)
.L_8:
        /*000c*/ 	.word	0x00000000
        /*0010*/ 	.short	0x0004
        /*0012*/ 	.short	0x0018
        /*0014*/ 	.byte	0x00, 0xf0, 0x11, 0x00


	//----- nvinfo : EIATTR_KPARAM_INFO
	.align		4
.L_9:
        /*0018*/ 	.byte	0x04, 0x17
        /*001a*/ 	.short	(.L_11 - .L_10)
.L_10:
        /*001c*/ 	.word	0x00000000
        /*0020*/ 	.short	0x0003
        /*0022*/ 	.short	0x0014
        /*0024*/ 	.byte	0x00, 0xf0, 0x11, 0x00


	//----- nvinfo : EIATTR_KPARAM_INFO
	.align		4
.L_11:
        /*0028*/ 	.byte	0x04, 0x17
        /*002a*/ 	.short	(.L_13 - .L_12)
.L_12:
        /*002c*/ 	.word	0x00000000
        /*0030*/ 	.short	0x0002
        /*0032*/ 	.short	0x0010
        /*0034*/ 	.byte	0x00, 0xf0, 0x11, 0x00


	//----- nvinfo : EIATTR_KPARAM_INFO
	.align		4
.L_13:
        /*0038*/ 	.byte	0x04, 0x17
        /*003a*/ 	.short	(.L_15 - .L_14)
.L_14:
        /*003c*/ 	.word	0x00000000
        /*0040*/ 	.short	0x0001
        /*0042*/ 	.short	0x0008
        /*0044*/ 	.byte	0x00, 0xf5, 0x21, 0x00


	//----- nvinfo : EIATTR_KPARAM_INFO
	.align		4
.L_15:
        /*0048*/ 	.byte	0x04, 0x17
        /*004a*/ 	.short	(.L_17 - .L_16)
.L_16:
        /*004c*/ 	.word	0x00000000
        /*0050*/ 	.short	0x0000
        /*0052*/ 	.short	0x0000
        /*0054*/ 	.byte	0x00, 0xf5, 0x21, 0x00


	//----- nvinfo : EIATTR_SPARSE_MMA_MASK
	.align		4
.L_17:
        /*0058*/ 	.byte	0x03, 0x50
        /*005a*/ 	.short	0x0000


	//----- nvinfo : EIATTR_MAXREG_COUNT
	.align		4
        /*005c*/ 	.byte	0x03, 0x1b
        /*005e*/ 	.short	0x00ff


	//----- nvinfo : EIATTR_MERCURY_ISA_VERSION
	.align		4
        /*0060*/ 	.byte	0x03, 0x5f
        /*0062*/ 	.short	0x0101


	//----- nvinfo : EIATTR_VRC_CTA_INIT_COUNT
	.align		4
        /*0064*/ 	.byte	0x02, 0x4a
	.zero		1
	.zero		1


	//----- nvinfo : EIATTR_EXIT_INSTR_OFFSETS
	.align		4
        /*0068*/ 	.byte	0x04, 0x1c
        /*006a*/ 	.short	(.L_19 - .L_18)


	//   ....[0]....
.L_18:
        /*006c*/ 	.word	0x00000130


	//   ....[1]....
        /*0070*/ 	.word	0x000001b0


	//   ....[2]....
        /*0074*/ 	.word	0x00000360


	//   ....[3]....
        /*0078*/ 	.word	0x000010a0


	//----- nvinfo : EIATTR_CRS_STACK_SIZE
	.align		4
.L_19:
        /*007c*/ 	.byte	0x04, 0x1e
        /*007e*/ 	.short	(.L_21 - .L_20)
.L_20:
        /*0080*/ 	.word	0x00000000


	//----- nvinfo : EIATTR_CBANK_PARAM_SIZE
	.align		4
.L_21:
        /*0084*/ 	.byte	0x03, 0x19
        /*0086*/ 	.short	0x001c


	//----- nvinfo : EIATTR_PARAM_CBANK
	.align		4
        /*0088*/ 	.byte	0x04, 0x0a
        /*008a*/ 	.short	(.L_23 - .L_22)
	.align		4
.L_22:
        /*008c*/ 	.word	index@(.nv.constant0._Z27stencil25_stage1_kernel_refPKfPfiii)
        /*0090*/ 	.short	0x0380
        /*0092*/ 	.short	0x001c


	//----- nvinfo : EIATTR_SW_WAR
	.align		4
.L_23:
        /*0094*/ 	.byte	0x04, 0x36
        /*0096*/ 	.short	(.L_25 - .L_24)
.L_24:
        /*0098*/ 	.word	0x00000008
.L_25:


//--------------------- .nv.callgraph             --------------------------
	.section	.nv.callgraph,"",@"SHT_CUDA_CALLGRAPH"
	.align	4
	.sectionentsize	8
	.align		4
        /*0000*/ 	.word	0x00000000
	.align		4
        /*0004*/ 	.word	0xffffffff
	.align		4
        /*0008*/ 	.word	0x00000000
	.align		4
        /*000c*/ 	.word	0xfffffffe
	.align		4
        /*0010*/ 	.word	0x00000000
	.align		4
        /*0014*/ 	.word	0xfffffffd
	.align		4
        /*0018*/ 	.word	0x00000000
	.align		4
        /*001c*/ 	.word	0xfffffffc


//--------------------- .text._Z27stencil25_stage1_kernel_refPKfPfiii --------------------------
	.section	.text._Z27stencil25_stage1_kernel_refPKfPfiii,"ax",@progbits
	.align	128
        .global         _Z27stencil25_stage1_kernel_refPKfPfiii
        .type           _Z27stencil25_stage1_kernel_refPKfPfiii,@function
        .size           _Z27stencil25_stage1_kernel_refPKfPfiii,(.L_x_4 - _Z27stencil25_stage1_kernel_refPKfPfiii)
        .other          _Z27stencil25_stage1_kernel_refPKfPfiii,@"STO_CUDA_ENTRY STV_DEFAULT"
_Z27stencil25_stage1_kernel_refPKfPfiii:
.text._Z27stencil25_stage1_kernel_refPKfPfiii:
[----:B------:R-:W-:Y:S01]  /*0000*/  LDC R1, c[0x0][0x37c] ;  /* 0x0000df00ff017b82 */ /* 0x000fe20000000800 */
[----:B------:R-:W0:Y:S07]  /*0010*/  S2R R13, SR_TID.Y ;  /* 0x00000000000d7919 */ /* 0x000e2e0000002200 */
[----:B------:R-:W1:Y:S01]  /*0020*/  LDC R10, c[0x0][0x360] ;  /* 0x0000d800ff0a7b82 */ /* 0x000e620000000800 */
[----:B------:R-:W2:Y:S01]  /*0030*/  LDCU UR7, c[0x0][0x398] ;  /* 0x00007300ff0777ac */ /* 0x000ea20008000800 */
[----:B------:R-:W1:Y:S01]  /*0040*/  S2R R11, SR_TID.X ;  /* 0x00000000000b7919 */ /* 0x000e620000002100 */
[----:B------:R-:W3:Y:S05]  /*0050*/  S2R R3, SR_TID.Z ;  /* 0x0000000000037919 */ /* 0x000eea0000002300 */
[----:B------:R-:W0:Y:S08]  /*0060*/  S2UR UR5, SR_CTAID.Y ;  /* 0x00000000000579c3 */ /* 0x000e300000002600 */
[----:B------:R-:W0:Y:S08]  /*0070*/  LDC R12, c[0x0][0x364] ;  /* 0x0000d900ff0c7b82 */ /* 0x000e300000000800 */
[----:B------:R-:W1:Y:S08]  /*0080*/  S2UR UR4, SR_CTAID.X ;  /* 0x00000000000479c3 */ /* 0x000e700000002500 */
[----:B------:R-:W4:Y:S08]  /*0090*/  LDC.64 R14, c[0x0][0x390] ;  /* 0x0000e400ff0e7b82 */ /* 0x000f300000000a00 */
[----:B------:R-:W3:Y:S01]  /*00a0*/  S2UR UR6, SR_CTAID.Z ;  /* 0x00000000000679c3 */ /* 0x000ee20000002700 */
[----:B0-----:R-:W-:-:S07]  /*00b0*/  IMAD R12, R12, UR5, R13 ;  /* 0x000000050c0c7c24 */ /* 0x001fce000f8e020d */
[----:B------:R-:W3:Y:S01]  /*00c0*/  LDC R28, c[0x0][0x368] ;  /* 0x0000da00ff1c7b82 */ /* 0x000ee20000000800 */
[----:B-1----:R-:W-:Y:S01]  /*00d0*/  IMAD R10, R10, UR4, R11 ;  /* 0x000000040a0a7c24 */ /* 0x002fe2000f8e020b */
[----:B--2---:R-:W-:Y:S01]  /*00e0*/  UIADD3 UR4, UPT, UPT, UR7, 0x8, URZ ;  /* 0x0000000807047890 */ /* 0x004fe2000fffe0ff */
[----:B----4-:R-:W-:-:S04]  /*00f0*/  ISETP.GE.AND P0, PT, R12, R15, PT ;  /* 0x0000000f0c00720c */ /* 0x010fc80003f06270 */
[----:B------:R-:W-:Y:S01]  /*0100*/  ISETP.GE.OR P0, PT, R10, R14, P0 ;  /* 0x0000000e0a00720c */ /* 0x000fe20000706670 */
[----:B---3--:R-:W-:-:S05]  /*0110*/  IMAD R28, R28, UR6, R3 ;  /* 0x000000061c1c7c24 */ /* 0x008fca000f8e0203 */
[----:B------:R-:W-:-:S13]  /*0120*/  ISETP.GE.OR P0, PT, R28, UR4, P0 ;  /* 0x000000041c007c0c */ /* 0x000fda0008706670 */
[----:B------:R-:W-:Y:S05]  /*0130*/  @P0 EXIT ;  /* 0x000000000000094d */ /* 0x000fea0003800000 */
[----:B------:R-:W-:Y:S01]  /*0140*/  LOP3.LUT R0, R28, 0xfffffc, RZ, 0xc0, !PT ;  /* 0x00fffffc1c007812 */ /* 0x000fe200078ec0ff */
[----:B------:R-:W-:Y:S03]  /*0150*/  BSSY.RECONVERGENT B0, `(.L_x_0) ;  /* 0x0000007000007945 */ /* 0x000fe60003800200 */
[----:B------:R-:W-:-:S13]  /*0160*/  ISETP.NE.AND P0, PT, R0, 0x4, PT ;  /* 0x000000040000780c */ /* 0x000fda0003f05270 */
[----:B------:R-:W-:Y:S05]  /*0170*/  @!P0 BRA `(.L_x_1) ;  /* 0x0000000000108947 */ /* 0x000fea0003800000 */
[----:B------:R-:W-:-:S06]  /*0180*/  UIADD3 UR4, UPT, UPT, UR7, 0x3, URZ ;  /* 0x0000000307047890 */ /* 0x000fcc000fffe0ff */
[----:B------:R-:W-:-:S04]  /*0190*/  ISETP.GT.AND P0, PT, R28, UR4, PT ;  /* 0x000000041c007c0c */ /* 0x000fc8000bf04270 */
[----:B------:R-:W-:-:S13]  /*01a0*/  ISETP.LT.OR P0, PT, R28, UR7, P0 ;  /* 0x000000071c007c0c */ /* 0x000fda0008701670 */
[----:B------:R-:W-:Y:S05]  /*01b0*/  @P0 EXIT ;  /* 0x000000000000094d */ /* 0x000fea0003800000 */
.L_x_1:
[----:B------:R-:W-:Y:S05]  /*01c0*/  BSYNC.RECONVERGENT B0 ;  /* 0x0000000000007941 */ /* 0x000fea0003800200 */
.L_x_0:
[----:B------:R-:W-:Y:S01]  /*01d0*/  IADD3 R3, PT, PT, R14, -0x4, RZ ;  /* 0xfffffffc0e037810 */ /* 0x000fe20007ffe0ff */
[----:B------:R-:W-:Y:S01]  /*01e0*/  HFMA2 R13, -RZ, RZ, 0, 0 ;  /* 0x00000000ff0d7431 */ /* 0x000fe200000001ff */
[----:B------:R-:W-:Y:S01]  /*01f0*/  SHF.R.S32.HI R11, RZ, 0x1f, R10 ;  /* 0x0000001fff0b7819 */ /* 0x000fe2000001140a */
[----:B------:R-:W0:Y:S01]  /*0200*/  LDCU.64 UR6, c[0x0][0x358] ;  /* 0x00006b00ff0677ac */ /* 0x000e220008000a00 */
[C---:B------:R-:W-:Y:S02]  /*0210*/  ISETP.GE.AND P0, PT, R10.reuse, R3, PT ;  /* 0x000000030a00720c */ /* 0x040fe40003f06270 */
[----:B------:R-:W-:Y:S02]  /*0220*/  SHF.R.S32.HI R24, RZ, 0x1f, R14 ;  /* 0x0000001fff187819 */ /* 0x000fe4000001140e */
[----:B------:R-:W-:Y:S01]  /*0230*/  ISETP.LT.OR P0, PT, R10, 0x4, P0 ;  /* 0x000000040a00780c */ /* 0x000fe20000701670 */
[----:B------:R-:W-:-:S03]  /*0240*/  IMAD.WIDE.U32 R2, R28, R15, R12 ;  /* 0x0000000f1c027225 */ /* 0x000fc600078e000c */
[----:B------:R-:W-:Y:S01]  /*0250*/  ISETP.LT.U32.OR P0, PT, R12, 0x4, P0 ;  /* 0x000000040c00780c */ /* 0x000fe20000701470 */
[----:B------:R-:W-:-:S04]  /*0260*/  IMAD R3, R3, R14, RZ ;  /* 0x0000000e03037224 */ /* 0x000fc800078e02ff */
[----:B------:R-:W-:-:S08]  /*0270*/  IMAD R3, R2, R24, R3 ;  /* 0x0000001802037224 */ /* 0x000fd000078e0203 */
[----:B------:R-:W-:-:S04]  /*0280*/  @!P0 IADD3 R5, PT, PT, R15, -0x4, RZ ;  /* 0xfffffffc0f058810 */ /* 0x000fc80007ffe0ff */
[----:B------:R-:W-:Y:S01]  /*0290*/  ISETP.GE.OR P0, PT, R12, R5, P0 ;  /* 0x000000050c00720c */ /* 0x000fe20000706670 */
[----:B------:R-:W-:-:S05]  /*02a0*/  IMAD.WIDE.U32 R4, R2, R14, R10 ;  /* 0x0000000e02047225 */ /* 0x000fca00078e000a */
[----:B------:R-:W-:-:S07]  /*02b0*/  IADD3 R3, PT, PT, R5, R3, RZ ;  /* 0x0000000305037210 */ /* 0x000fce0007ffe0ff */
[----:B0-----:R-:W-:Y:S05]  /*02c0*/  @!P0 BRA `(.L_x_2) ;  /* 0x0000000000288947 */ /* 0x001fea0003800000 */
[----:B------:R-:W0:Y:S01]  /*02d0*/  LDCU.128 UR8, c[0x0][0x380] ;  /* 0x00007000ff0877ac */ /* 0x000e220008000c00 */
[C---:B------:R-:W-:Y:S02]  /*02e0*/  SHF.L.U32 R5, R4.reuse, 0x2, RZ ;  /* 0x0000000204057819 */ /* 0x040fe400000006ff */
[----:B------:R-:W-:Y:S02]  /*02f0*/  SHF.L.U64.HI R0, R4, 0x2, R3 ;  /* 0x0000000204007819 */ /* 0x000fe40000010203 */
[----:B0-----:R-:W-:-:S04]  /*0300*/  IADD3 R2, P0, PT, R5, UR8, RZ ;  /* 0x0000000805027c10 */ /* 0x001fc8000ff1e0ff */
[----:B------:R-:W-:-:S06]  /*0310*/  IADD3.X R3, PT, PT, R0, UR9, RZ, P0, !PT ;  /* 0x0000000900037c10 */ /* 0x000fcc00087fe4ff */
[----:B------:R-:W2:Y:S01]  /*0320*/  LDG.E.CONSTANT R3, desc[UR6][R2.64] ;  /* 0x0000000602037981 */ /* 0x000ea2000c1e9900 */
[----:B------:R-:W-:-:S04]  /*0330*/  IADD3 R4, P0, PT, R5, UR10, RZ ;  /* 0x0000000a05047c10 */ /* 0x000fc8000ff1e0ff */
[----:B------:R-:W-:-:S05]  /*0340*/  IADD3.X R5, PT, PT, R0, UR11, RZ, P0, !PT ;  /* 0x0000000b00057c10 */ /* 0x000fca00087fe4ff */
[----:B--2---:R-:W-:Y:S01]  /*0350*/  STG.E desc[UR6][R4.64], R3 ;  /* 0x0000000304007986 */ /* 0x004fe2000c101906 */
[----:B------:R-:W-:Y:S05]  /*0360*/  EXIT ;  /* 0x000000000000794d */ /* 0x000fea0003800000 */
.L_x_2:
[----:B------:R-:W0:Y:S01]  /*0370*/  LDCU.128 UR8, c[0x0][0x380] ;  /* 0x00007000ff0877ac */ /* 0x000e220008000c00 */
[C---:B------:R-:W-:Y:S02]  /*0380*/  SHF.L.U32 R2, R4.reuse, 0x2, RZ ;  /* 0x0000000204027819 */ /* 0x040fe400000006ff */
[----:B------:R-:W-:Y:S02]  /*0390*/  SHF.L.U64.HI R3, R4, 0x2, R3 ;  /* 0x0000000204037819 */ /* 0x000fe40000010203 */
[----:B------:R-:W-:-:S04]  /*03a0*/  IADD3 R4, PT, PT, R12, -0x1, RZ ;  /* 0xffffffff0c047810 */ /* 0x000fc80007ffe0ff */
[----:B------:R-:W-:-:S03]  /*03b0*/  SHF.R.S32.HI R5, RZ, 0x1f, R4 ;  /* 0x0000001fff057819 */ /* 0x000fc60000011404 */
[----:B------:R-:W-:Y:S01]  /*03c0*/  IMAD.WIDE.U32 R6, R28, R15, R4 ;  /* 0x0000000f1c067225 */ /* 0x000fe200078e0004 */
[----:B0-----:R-:W-:-:S03]  /*03d0*/  IADD3 R20, P0, PT, R2, UR8, RZ ;  /* 0x0000000802147c10 */ /* 0x001fc6000ff1e0ff */
[-C--:B------:R-:W-:Y:S01]  /*03e0*/  IMAD R7, R7, R14.reuse, RZ ;  /* 0x0000000e07077224 */ /* 0x080fe200078e02ff */
[----:B------:R-:W-:Y:S01]  /*03f0*/  IADD3.X R21, PT, PT, R3, UR9, RZ, P0, !PT ;  /* 0x0000000903157c10 */ /* 0x000fe200087fe4ff */
[----:B------:R-:W-:-:S04]  /*0400*/  IMAD.WIDE.U32 R4, R6, R14, R10 ;  /* 0x0000000e06047225 */ /* 0x000fc800078e000a */
[----:B------:R-:W2:Y:S01]  /*0410*/  LDG.E.CONSTANT R25, desc[UR6][R20.64+-0x4] ;  /* 0xfffffc0614197981 */ /* 0x000ea2000c1e9900 */
[----:B------:R-:W-:-:S03]  /*0420*/  IMAD R7, R6, R24, R7 ;  /* 0x0000001806077224 */ /* 0x000fc600078e0207 */
[----:B------:R-:W2:Y:S01]  /*0430*/  LDG.E.CONSTANT R18, desc[UR6][R20.64+0x4] ;  /* 0x0000040614127981 */ /* 0x000ea2000c1e9900 */
[----:B------:R-:W-:Y:S01]  /*0440*/  IMAD.IADD R5, R5, 0x1, R7 ;  /* 0x0000000105057824 */ /* 0x000fe200078e0207 */
[----:B------:R-:W-:-:S04]  /*0450*/  LEA R8, P0, R4, UR8, 0x2 ;  /* 0x0000000804087c11 */ /* 0x000fc8000f8010ff */
[----:B------:R-:W-:Y:S02]  /*0460*/  LEA.HI.X R9, R4, UR9, R5, 0x2, P0 ;  /* 0x0000000904097c11 */ /* 0x000fe400080f1405 */
[----:B------:R-:W-:Y:S02]  /*0470*/  IADD3 R4, PT, PT, R12, 0x1, RZ ;  /* 0x000000010c047810 */ /* 0x000fe40007ffe0ff */
[----:B------:R-:W-:Y:S02]  /*0480*/  MOV R5, RZ ;  /* 0x000000ff00057202 */ /* 0x000fe40000000f00 */
[----:B------:R-:W3:Y:S01]  /*0490*/  LDG.E.CONSTANT R9, desc[UR6][R8.64] ;  /* 0x0000000608097981 */ /* 0x000ee2000c1e9900 */
[C---:B------:R-:W-:Y:S01]  /*04a0*/  IADD3 R0, PT, PT, R28.reuse, -0x1, RZ ;  /* 0xffffffff1c007810 */ /* 0x040fe20007ffe0ff */
[----:B------:R-:W-:-:S04]  /*04b0*/  IMAD.WIDE.U32 R6, R28, R15, R4 ;  /* 0x0000000f1c067225 */ /* 0x000fc800078e0004 */
[-C--:B------:R-:W-:Y:S02]  /*04c0*/  IMAD R7, R7, R14.reuse, RZ ;  /* 0x0000000e07077224 */ /* 0x080fe400078e02ff */
[----:B------:R-:W-:-:S04]  /*04d0*/  IMAD.WIDE.U32 R4, R6, R14, R10 ;  /* 0x0000000e06047225 */ /* 0x000fc800078e000a */
[----:B------:R-:W-:Y:S01]  /*04e0*/  IMAD R7, R6, R24, R7 ;  /* 0x0000001806077224 */ /* 0x000fe200078e0207 */
[----:B------:R-:W-:Y:S02]  /*04f0*/  LEA R16, P0, R4, UR8, 0x2 ;  /* 0x0000000804107c11 */ /* 0x000fe4000f8010ff */
[----:B------:R-:W-:Y:S02]  /*0500*/  SHF.R.S32.HI R6, RZ, 0x1f, R0 ;  /* 0x0000001fff067819 */ /* 0x000fe40000011400 */
[----:B------:R-:W-:-:S03]  /*0510*/  IADD3 R5, PT, PT, R5, R7, RZ ;  /* 0x0000000705057210 */ /* 0x000fc60007ffe0ff */
[-C--:B------:R-:W-:Y:S01]  /*0520*/  IMAD R7, R6, R15.reuse, RZ ;  /* 0x0000000f06077224 */ /* 0x080fe200078e02ff */
[----:B------:R-:W-:Y:S01]  /*0530*/  LEA.HI.X R17, R4, UR9, R5, 0x2, P0 ;  /* 0x0000000904117c11 */ /* 0x000fe200080f1405 */
[----:B------:R-:W-:-:S05]  /*0540*/  IMAD.WIDE.U32 R4, R0, R15, R12 ;  /* 0x0000000f00047225 */ /* 0x000fca00078e000c */
[----:B------:R-:W-:Y:S01]  /*0550*/  IADD3 R7, PT, PT, R5, R7, RZ ;  /* 0x0000000705077210 */ /* 0x000fe20007ffe0ff */
[----:B------:R-:W-:Y:S01]  /*0560*/  UMOV UR4, URZ ;  /* 0x000000ff00047c82 */ /* 0x000fe20008000000 */
[----:B------:R-:W-:Y:S01]  /*0570*/  IADD3 R5, PT, PT, R28, 0x1, RZ ;  /* 0x000000011c057810 */ /* 0x000fe20007ffe0ff */
[----:B------:R-:W4:Y:S01]  /*0580*/  LDG.E.CONSTANT R17, desc[UR6][R16.64] ;  /* 0x0000000610117981 */ /* 0x000f22000c1e9900 */
[----:B------:R-:W-:Y:S01]  /*0590*/  IADD3 R22, PT, PT, R12, -0x2, RZ ;  /* 0xfffffffe0c167810 */ /* 0x000fe20007ffe0ff */
[-C--:B------:R-:W-:Y:S02]  /*05a0*/  IMAD R19, R7, R14.reuse, RZ ;  /* 0x0000000e07137224 */ /* 0x080fe400078e02ff */
[----:B------:R-:W-:Y:S01]  /*05b0*/  IMAD.WIDE.U32 R6, R4, R14, R10 ;  /* 0x0000000e04067225 */ /* 0x000fe200078e000a */
[----:B------:R-:W-:-:S03]  /*05c0*/  SHF.R.S32.HI R23, RZ, 0x1f, R22 ;  /* 0x0000001fff177819 */ /* 0x000fc60000011416 */
[----:B------:R-:W-:Y:S01]  /*05d0*/  IMAD R19, R24, R4, R19 ;  /* 0x0000000418137224 */ /* 0x000fe200078e0213 */
[----:B------:R-:W-:Y:S01]  /*05e0*/  LEA R26, P0, R6, UR8, 0x2 ;  /* 0x00000008061a7c11 */ /* 0x000fe2000f8010ff */
[----:B------:R-:W-:-:S04]  /*05f0*/  IMAD.WIDE.U32 R4, R5, R15, R12 ;  /* 0x0000000f05047225 */ /* 0x000fc800078e000c */
[----:B------:R-:W-:Y:S01]  /*0600*/  IMAD.IADD R7, R7, 0x1, R19 ;  /* 0x0000000107077824 */ /* 0x000fe200078e0213 */
[----:B------:R-:W-:-:S04]  /*0610*/  IADD3 R5, PT, PT, R5, UR4, RZ ;  /* 0x0000000405057c10 */ /* 0x000fc8000fffe0ff */
[----:B------:R-:W-:Y:S01]  /*0620*/  LEA.HI.X R27, R6, UR9, R7, 0x2, P0 ;  /* 0x00000009061b7c11 */ /* 0x000fe200080f1407 */
[----:B------:R-:W-:-:S04]  /*0630*/  IMAD R5, R5, R14, RZ ;  /* 0x0000000e05057224 */ /* 0x000fc800078e02ff */
[----:B------:R-:W-:Y:S01]  /*0640*/  IMAD R7, R24, R4, R5 ;  /* 0x0000000418077224 */ /* 0x000fe200078e0205 */
[----:B------:R0:W5:Y:S01]  /*0650*/  LDG.E.CONSTANT R16, desc[UR6][R26.64] ;  /* 0x000000061a107981 */ /* 0x000162000c1e9900 */
[----:B------:R-:W-:-:S04]  /*0660*/  IMAD.WIDE.U32 R4, R4, R14, R10 ;  /* 0x0000000e04047225 */ /* 0x000fc800078e000a */
[----:B------:R-:W-:Y:S01]  /*0670*/  IMAD.WIDE.U32 R22, R28, R15, R22 ;  /* 0x0000000f1c167225 */ /* 0x000fe200078e0016 */
[----:B------:R-:W-:Y:S02]  /*0680*/  IADD3 R7, PT, PT, R5, R7, RZ ;  /* 0x0000000705077210 */ /* 0x000fe40007ffe0ff */
[C---:B------:R-:W-:Y:S01]  /*0690*/  LEA R6, P0, R4.reuse, UR8, 0x2 ;  /* 0x0000000804067c11 */ /* 0x040fe2000f8010ff */
[----:B------:R-:W-:Y:S01]  /*06a0*/  IMAD R5, R23, R14, RZ ;  /* 0x0000000e17057224 */ /* 0x000fe200078e02ff */
[----:B------:R-:W5:Y:S02]  /*06b0*/  LDG.E.CONSTANT R26, desc[UR6][R20.64+0x8] ;  /* 0x00000806141a7981 */ /* 0x000f64000c1e9900 */
[----:B------:R-:W-:Y:S01]  /*06c0*/  LEA.HI.X R7, R4, UR9, R7, 0x2, P0 ;  /* 0x0000000904077c11 */ /* 0x000fe200080f1407 */
[C---:B------:R-:W-:Y:S02]  /*06d0*/  IMAD R19, R22.reuse, R24, R5 ;  /* 0x0000001816137224 */ /* 0x040fe400078e0205 */
[----:B------:R-:W-:-:S02]  /*06e0*/  IMAD.WIDE.U32 R4, R22, R14, R10 ;  /* 0x0000000e16047225 */ /* 0x000fc400078e000a */
[----:B------:R1:W5:Y:S01]  /*06f0*/  LDG.E.CONSTANT R8, desc[UR6][R6.64] ;  /* 0x0000000606087981 */ /* 0x000362000c1e9900 */
[C---:B------:R-:W-:Y:S02]  /*0700*/  LEA R22, P0, R4.reuse, UR8, 0x2 ;  /* 0x0000000804167c11 */ /* 0x040fe4000f8010ff */
[----:B------:R-:W-:Y:S02]  /*0710*/  IADD3 R5, PT, PT, R5, R19, RZ ;  /* 0x0000001305057210 */ /* 0x000fe40007ffe0ff */
[----:B------:R-:W5:Y:S02]  /*0720*/  LDG.E.CONSTANT R19, desc[UR6][R20.64+-0x8] ;  /* 0xfffff80614137981 */ /* 0x000f64000c1e9900 */
[----:B------:R-:W-:-:S05]  /*0730*/  LEA.HI.X R23, R4, UR9, R5, 0x2, P0 ;  /* 0x0000000904177c11 */ /* 0x000fca00080f1405 */
[----:B------:R3:W5:Y:S01]  /*0740*/  LDG.E.CONSTANT R0, desc[UR6][R22.64] ;  /* 0x0000000616007981 */ /* 0x000762000c1e9900 */
[----:B------:R-:W-:Y:S02]  /*0750*/  IADD3 R4, PT, PT, R12, 0x2, RZ ;  /* 0x000000020c047810 */ /* 0x000fe40007ffe0ff */
[----:B------:R-:W-:-:S03]  /*0760*/  MOV R5, RZ ;  /* 0x000000ff00057202 */ /* 0x000fc60000000f00 */
[----:B------:R-:W-:-:S04]  /*0770*/  IMAD.WIDE.U32 R4, R28, R15, R4 ;  /* 0x0000000f1c047225 */ /* 0x000fc800078e0004 */
[----:B------:R-:W-:-:S04]  /*0780*/  IMAD R5, R5, R14, RZ ;  /* 0x0000000e05057224 */ /* 0x000fc800078e02ff */
[C---:B0-----:R-:W-:Y:S02]  /*0790*/  IMAD R27, R4.reuse, R24, R5 ;  /* 0x00000018041b7224 */ /* 0x041fe400078e0205 */
[----:B------:R-:W-:-:S04]  /*07a0*/  IMAD.WIDE.U32 R4, R4, R14, R10 ;  /* 0x0000000e04047225 */ /* 0x000fc800078e000a */
[----:B------:R-:W-:Y:S01]  /*07b0*/  IMAD.IADD R5, R5, 0x1, R27 ;  /* 0x0000000105057824 */ /* 0x000fe200078e021b */
[----:B-1----:R-:W-:-:S04]  /*07c0*/  LEA R6, P0, R4, UR8, 0x2 ;  /* 0x0000000804067c11 */ /* 0x002fc8000f8010ff */
[----:B------:R-:W-:Y:S02]  /*07d0*/  LEA.HI.X R7, R4, UR9, R5, 0x2, P0 ;  /* 0x0000000904077c11 */ /* 0x000fe400080f1405 */
[----:B------:R-:W-:Y:S01]  /*07e0*/  IADD3 R4, PT, PT, R28, -0x2, RZ ;  /* 0xfffffffe1c047810 */ /* 0x000fe20007ffe0ff */
[----:B--2---:R-:W-:-:S03]  /*07f0*/  FADD R25, R25, R18 ;  /* 0x0000001219197221 */ /* 0x004fc60000000000 */
[----:B------:R-:W-:Y:S01]  /*0800*/  SHF.R.S32.HI R18, RZ, 0x1f, R4 ;  /* 0x0000001fff127819 */ /* 0x000fe20000011404 */
[----:B------:R-:W-:-:S04]  /*0810*/  IMAD.WIDE.U32 R4, R4, R15, R12 ;  /* 0x0000000f04047225 */ /* 0x000fc800078e000c */
[----:B------:R-:W-:Y:S02]  /*0820*/  IMAD R27, R18, R15, RZ ;  /* 0x0000000f121b7224 */ /* 0x000fe400078e02ff */
[----:B------:R0:W2:Y:S03]  /*0830*/  LDG.E.CONSTANT R18, desc[UR6][R6.64] ;  /* 0x0000000606127981 */ /* 0x0000a6000c1e9900 */
[----:B------:R-:W-:Y:S01]  /*0840*/  IADD3 R5, PT, PT, R5, R27, RZ ;  /* 0x0000001b05057210 */ /* 0x000fe20007ffe0ff */
[----:B---3--:R-:W-:-:S04]  /*0850*/  FADD R25, R25, R9 ;  /* 0x0000000919197221 */ /* 0x008fc80000000000 */
[----:B------:R-:W-:-:S04]  /*0860*/  IMAD R5, R5, R14, RZ ;  /* 0x0000000e05057224 */ /* 0x000fc800078e02ff */
[----:B------:R-:W-:Y:S02]  /*0870*/  IMAD R9, R24, R4, R5 ;  /* 0x0000000418097224 */ /* 0x000fe400078e0205 */
[----:B------:R-:W-:-:S05]  /*0880*/  IMAD.WIDE.U32 R4, R4, R14, R10 ;  /* 0x0000000e04047225 */ /* 0x000fca00078e000a */
[----:B------:R-:W-:Y:S02]  /*0890*/  IADD3 R5, PT, PT, R5, R9, RZ ;  /* 0x0000000905057210 */ /* 0x000fe40007ffe0ff */
[----:B------:R-:W-:-:S04]  /*08a0*/  LEA R22, P0, R4, UR8, 0x2 ;  /* 0x0000000804167c11 */ /* 0x000fc8000f8010ff */
[----:B------:R-:W-:Y:S02]  /*08b0*/  LEA.HI.X R23, R4, UR9, R5, 0x2, P0 ;  /* 0x0000000904177c11 */ /* 0x000fe400080f1405 */
[----:B------:R-:W-:-:S03]  /*08c0*/  IADD3 R4, PT, PT, R28, 0x2, RZ ;  /* 0x000000021c047810 */ /* 0x000fc60007ffe0ff */
[----:B------:R-:W3:Y:S02]  /*08d0*/  LDG.E.CONSTANT R9, desc[UR6][R22.64] ;  /* 0x0000000616097981 */ /* 0x000ee4000c1e9900 */
[----:B------:R-:W-:-:S05]  /*08e0*/  IMAD.WIDE.U32 R4, R4, R15, R12 ;  /* 0x0000000f04047225 */ /* 0x000fca00078e000c */
[----:B------:R-:W-:-:S05]  /*08f0*/  IADD3 R5, PT, PT, R5, UR4, RZ ;  /* 0x0000000405057c10 */ /* 0x000fca000fffe0ff */
[----:B------:R-:W-:-:S04]  /*0900*/  IMAD R5, R5, R14, RZ ;  /* 0x0000000e05057224 */ /* 0x000fc800078e02ff */
[----:B0-----:R-:W-:Y:S02]  /*0910*/  IMAD R7, R24, R4, R5 ;  /* 0x0000000418077224 */ /* 0x001fe400078e0205 */
[----:B------:R-:W-:-:S05]  /*0920*/  IMAD.WIDE.U32 R4, R4, R14, R10 ;  /* 0x0000000e04047225 */ /* 0x000fca00078e000a */
[----:B------:R-:W-:Y:S02]  /*0930*/  IADD3 R5, PT, PT, R5, R7, RZ ;  /* 0x0000000705057210 */ /* 0x000fe40007ffe0ff */
[----:B------:R-:W-:-:S04]  /*0940*/  LEA R6, P0, R4, UR8, 0x2 ;  /* 0x0000000804067c11 */ /* 0x000fc8000f8010ff */
[----:B------:R-:W-:Y:S01]  /*0950*/  LEA.HI.X R7, R4, UR9, R5, 0x2, P0 ;  /* 0x0000000904077c11 */ /* 0x000fe200080f1405 */
[----:B------:R-:W-:Y:S02]  /*0960*/  VIADD R4, R12, 0xfffffffd ;  /* 0xfffffffd0c047836 */ /* 0x000fe40000000000 */
[----:B----4-:R-:W-:Y:S02]  /*0970*/  FADD R17, R25, R17 ;  /* 0x0000001119117221 */ /* 0x010fe40000000000 */
[----:B------:R5:W4:Y:S01]  /*0980*/  LDG.E.CONSTANT R6, desc[UR6][R6.64] ;  /* 0x0000000606067981 */ /* 0x000b22000c1e9900 */
[----:B------:R-:W-:-:S03]  /*0990*/  SHF.R.S32.HI R5, RZ, 0x1f, R4 ;  /* 0x0000001fff057819 */ /* 0x000fc60000011404 */
[----:B------:R-:W-:-:S04]  /*09a0*/  IMAD.WIDE.U32 R4, R28, R15, R4 ;  /* 0x0000000f1c047225 */ /* 0x000fc800078e0004 */
[----:B------:R-:W-:Y:S02]  /*09b0*/  IMAD R5, R5, R14, RZ ;  /* 0x0000000e05057224 */ /* 0x000fe400078e02ff */
[----:B-----5:R-:W-:Y:S02]  /*09c0*/  FADD R7, R17, R16 ;  /* 0x0000001011077221 */ /* 0x020fe40000000000 */
[C---:B------:R-:W-:Y:S02]  /*09d0*/  IMAD R17, R4.reuse, R24, R5 ;  /* 0x0000001804117224 */ /* 0x040fe400078e0205 */
[----:B------:R-:W-:-:S04]  /*09e0*/  IMAD.WIDE.U32 R4, R4, R14, R10 ;  /* 0x0000000e04047225 */ /* 0x000fc800078e000a */
[----:B------:R-:W-:Y:S01]  /*09f0*/  FADD R19, R19, R26 ;  /* 0x0000001a13137221 */ /* 0x000fe20000000000 */
[----:B------:R-:W-:Y:S02]  /*0a00*/  IADD3 R5, PT, PT, R5, R17, RZ ;  /* 0x0000001105057210 */ /* 0x000fe40007ffe0ff */
[C---:B------:R-:W-:Y:S01]  /*0a10*/  LEA R22, P0, R4.reuse, UR8, 0x2 ;  /* 0x0000000804167c11 */ /* 0x040fe2000f8010ff */
[----:B------:R-:W-:Y:S02]  /*0a20*/  FADD R8, R7, R8 ;  /* 0x0000000807087221 */ /* 0x000fe40000000000 */
[----:B------:R-:W5:Y:S01]  /*0a30*/  LDG.E.CONSTANT R7, desc[UR6][R20.64+-0xc] ;  /* 0xfffff40614077981 */ /* 0x000f62000c1e9900 */
[----:B------:R-:W-:Y:S01]  /*0a40*/  LEA.HI.X R23, R4, UR9, R5, 0x2, P0 ;  /* 0x0000000904177c11 */ /* 0x000fe200080f1405 */
[----:B------:R-:W-:Y:S02]  /*0a50*/  FADD R19, R19, R0 ;  /* 0x0000000013137221 */ /* 0x000fe40000000000 */
[----:B------:R-:W5:Y:S04]  /*0a60*/  LDG.E.CONSTANT R0, desc[UR6][R20.64+0xc] ;  /* 0x00000c0614007981 */ /* 0x000f68000c1e9900 */
[----:B------:R0:W4:Y:S01]  /*0a70*/  LDG.E.CONSTANT R22, desc[UR6][R22.64] ;  /* 0x0000000616167981 */ /* 0x000122000c1e9900 */
[----:B------:R-:W-:-:S02]  /*0a80*/  IADD3 R16, PT, PT, R12, 0x3, RZ ;  /* 0x000000030c107810 */ /* 0x000fc40007ffe0ff */
[----:B------:R-:W-:-:S03]  /*0a90*/  MOV R17, RZ ;  /* 0x000000ff00117202 */ /* 0x000fc60000000f00 */
[----:B------:R-:W-:-:S04]  /*0aa0*/  IMAD.WIDE.U32 R16, R28, R15, R16 ;  /* 0x0000000f1c107225 */ /* 0x000fc800078e0010 */
[----:B------:R-:W-:-:S04]  /*0ab0*/  IMAD R5, R17, R14, RZ ;  /* 0x0000000e11057224 */ /* 0x000fc800078e02ff */
[C---:B------:R-:W-:Y:S02]  /*0ac0*/  IMAD R5, R16.reuse, R24, R5 ;  /* 0x0000001810057224 */ /* 0x040fe400078e0205 */
[----:B------:R-:W-:-:S05]  /*0ad0*/  IMAD.WIDE.U32 R16, R16, R14, R10 ;  /* 0x0000000e10107225 */ /* 0x000fca00078e000a */
[----:B------:R-:W-:Y:S02]  /*0ae0*/  IADD3 R5, PT, PT, R17, R5, RZ ;  /* 0x0000000511057210 */ /* 0x000fe40007ffe0ff */
[----:B------:R-:W-:-:S04]  /*0af0*/  LEA R4, P0, R16, UR8, 0x2 ;  /* 0x0000000810047c11 */ /* 0x000fc8000f8010ff */
[----:B------:R-:W-:Y:S02]  /*0b00*/  LEA.HI.X R5, R16, UR9, R5, 0x2, P0 ;  /* 0x0000000910057c11 */ /* 0x000fe400080f1405 */
[----:B------:R-:W-:-:S04]  /*0b10*/  IADD3 R16, PT, PT, R28, -0x3, RZ ;  /* 0xfffffffd1c107810 */ /* 0x000fc80007ffe0ff */
[----:B------:R-:W-:Y:S01]  /*0b20*/  SHF.R.S32.HI R26, RZ, 0x1f, R16 ;  /* 0x0000001fff1a7819 */ /* 0x000fe20000011410 */
[-C--:B------:R-:W-:Y:S01]  /*0b30*/  IMAD.WIDE.U32 R16, R16, R15.reuse, R12 ;  /* 0x0000000f10107225 */ /* 0x080fe200078e000c */
[----:B------:R-:W4:Y:S03]  /*0b40*/  LDG.E.CONSTANT R5, desc[UR6][R4.64] ;  /* 0x0000000604057981 */ /* 0x000f26000c1e9900 */
[----:B0-----:R-:W-:-:S05]  /*0b50*/  IMAD R23, R26, R15, RZ ;  /* 0x0000000f1a177224 */ /* 0x001fca00078e02ff */
[----:B------:R-:W-:Y:S02]  /*0b60*/  IADD3 R17, PT, PT, R17, R23, RZ ;  /* 0x0000001711117210 */ /* 0x000fe40007ffe0ff */
[----:B------:R-:W4:Y:S03]  /*0b70*/  LDG.E.CONSTANT R23, desc[UR6][R20.64+0x10] ;  /* 0x0000100614177981 */ /* 0x000f26000c1e9900 */
[----:B------:R-:W-:Y:S02]  /*0b80*/  IMAD R17, R17, R14, RZ ;  /* 0x0000000e11117224 */ /* 0x000fe400078e02ff */
[----:B--2---:R-:W-:Y:S02]  /*0b90*/  FADD R18, R19, R18 ;  /* 0x0000001213127221 */ /* 0x004fe40000000000 */
[----:B------:R-:W-:Y:S02]  /*0ba0*/  IMAD R19, R24, R16, R17 ;  /* 0x0000001018137224 */ /* 0x000fe400078e0211 */
[----:B------:R-:W-:-:S04]  /*0bb0*/  IMAD.WIDE.U32 R16, R16, R14, R10 ;  /* 0x0000000e10107225 */ /* 0x000fc800078e000a */
[----:B------:R-:W-:Y:S01]  /*0bc0*/  IMAD.IADD R19, R17, 0x1, R19 ;  /* 0x0000000111137824 */ /* 0x000fe200078e0213 */
[----:B------:R-:W-:Y:S02]  /*0bd0*/  IADD3 R17, PT, PT, R28, 0x3, RZ ;  /* 0x000000031c117810 */ /* 0x000fe40007ffe0ff */
[----:B------:R-:W-:-:S04]  /*0be0*/  LEA R26, P0, R16, UR8, 0x2 ;  /* 0x00000008101a7c11 */ /* 0x000fc8000f8010ff */
[----:B------:R-:W-:Y:S01]  /*0bf0*/  LEA.HI.X R27, R16, UR9, R19, 0x2, P0 ;  /* 0x00000009101b7c11 */ /* 0x000fe200080f1413 */
[----:B------:R-:W-:-:S04]  /*0c00*/  IMAD.WIDE.U32 R16, R17, R15, R12 ;  /* 0x0000000f11107225 */ /* 0x000fc800078e000c */
[----:B------:R-:W2:Y:S01]  /*0c10*/  LDG.E.CONSTANT R4, desc[UR6][R26.64] ;  /* 0x000000061a047981 */ /* 0x000ea2000c1e9900 */
[----:B------:R-:W-:-:S05]  /*0c20*/  IADD3 R17, PT, PT, R17, UR4, RZ ;  /* 0x0000000411117c10 */ /* 0x000fca000fffe0ff */
[----:B------:R-:W-:-:S04]  /*0c30*/  IMAD R17, R17, R14, RZ ;  /* 0x0000000e11117224 */ /* 0x000fc800078e02ff */
[----:B------:R-:W-:Y:S02]  /*0c40*/  IMAD R19, R24, R16, R17 ;  /* 0x0000001018137224 */ /* 0x000fe400078e0211 */
[----:B---3--:R-:W-:Y:S01]  /*0c50*/  FADD R9, R18, R9 ;  /* 0x0000000912097221 */ /* 0x008fe20000000000 */
[----:B------:R-:W-:Y:S01]  /*0c60*/  IMAD.WIDE.U32 R16, R16, R14, R10 ;  /* 0x0000000e10107225 */ /* 0x000fe200078e000a */
[----:B------:R-:W3:Y:S04]  /*0c70*/  LDG.E.CONSTANT R26, desc[UR6][R20.64+-0x10] ;  /* 0xfffff006141a7981 */ /* 0x000ee8000c1e9900 */
[----:B------:R-:W-:Y:S02]  /*0c80*/  IADD3 R17, PT, PT, R17, R19, RZ ;  /* 0x0000001311117210 */ /* 0x000fe40007ffe0ff */
[----:B------:R-:W-:-:S04]  /*0c90*/  LEA R18, P0, R16, UR8, 0x2 ;  /* 0x0000000810127c11 */ /* 0x000fc8000f8010ff */
[----:B------:R-:W-:Y:S02]  /*0ca0*/  LEA.HI.X R19, R16, UR9, R17, 0x2, P0 ;  /* 0x0000000910137c11 */ /* 0x000fe400080f1411 */
[----:B------:R-:W-:-:S04]  /*0cb0*/  IADD3 R16, PT, PT, R12, -0x4, RZ ;  /* 0xfffffffc0c107810 */ /* 0x000fc80007ffe0ff */
[----:B------:R-:W-:-:S03]  /*0cc0*/  SHF.R.S32.HI R17, RZ, 0x1f, R16 ;  /* 0x0000001fff117819 */ /* 0x000fc60000011410 */
[----:B------:R-:W-:-:S04]  /*0cd0*/  IMAD.WIDE.U32 R16, R28, R15, R16 ;  /* 0x0000000f1c107225 */ /* 0x000fc800078e0010 */
[----:B------:R-:W-:Y:S02]  /*0ce0*/  IMAD R17, R17, R14, RZ ;  /* 0x0000000e11117224 */ /* 0x000fe400078e02ff */
[----:B-----5:R-:W-:Y:S02]  /*0cf0*/  FADD R25, R7, R0 ;  /* 0x0000000007197221 */ /* 0x020fe40000000000 */
[----:B------:R0:W5:Y:S02]  /*0d00*/  LDG.E.CONSTANT R0, desc[UR6][R18.64] ;  /* 0x0000000612007981 */ /* 0x000164000c1e9900 */
[----:B----4-:R-:W-:Y:S01]  /*0d10*/  FADD R22, R25, R22 ;  /* 0x0000001619167221 */ /* 0x010fe20000000000 */
[C---:B------:R-:W-:Y:S01]  /*0d20*/  IMAD R25, R16.reuse, R24, R17 ;  /* 0x0000001810197224 */ /* 0x040fe200078e0211 */
[----:B------:R1:W4:Y:S01]  /*0d30*/  LDG.E.CONSTANT R7, desc[UR6][R20.64] ;  /* 0x0000000614077981 */ /* 0x000322000c1e9900 */
[----:B------:R-:W-:Y:S01]  /*0d40*/  IMAD.WIDE.U32 R16, R16, R14, R10 ;  /* 0x0000000e10107225 */ /* 0x000fe200078e000a */
[----:B0-----:R-:W-:-:S03]  /*0d50*/  IADD3 R18, PT, PT, R12, 0x4, RZ ;  /* 0x000000040c127810 */ /* 0x001fc60007ffe0ff */
[----:B------:R-:W-:Y:S01]  /*0d60*/  IMAD.MOV.U32 R19, RZ, RZ, RZ ;  /* 0x000000ffff137224 */ /* 0x000fe200078e00ff */
[----:B------:R-:W-:Y:S02]  /*0d70*/  IADD3 R17, PT, PT, R17, R25, RZ ;  /* 0x0000001911117210 */ /* 0x000fe40007ffe0ff */
[----:B-1----:R-:W-:Y:S01]  /*0d80*/  LEA R20, P0, R16, UR8, 0x2 ;  /* 0x0000000810147c11 */ /* 0x002fe2000f8010ff */
[----:B------:R-:W-:-:S03]  /*0d90*/  IMAD.WIDE.U32 R18, R28, R15, R18 ;  /* 0x0000000f1c127225 */ /* 0x000fc600078e0012 */
[----:B------:R-:W-:Y:S01]  /*0da0*/  LEA.HI.X R21, R16, UR9, R17, 0x2, P0 ;  /* 0x0000000910157c11 */ /* 0x000fe200080f1411 */
[----:B------:R-:W-:-:S04]  /*0db0*/  IMAD R17, R19, R14, RZ ;  /* 0x0000000e13117224 */ /* 0x000fc800078e02ff */
[C---:B------:R-:W-:Y:S01]  /*0dc0*/  IMAD R17, R18.reuse, R24, R17 ;  /* 0x0000001812117224 */ /* 0x040fe200078e0211 */
[----:B------:R-:W4:Y:S01]  /*0dd0*/  LDG.E.CONSTANT R20, desc[UR6][R20.64] ;  /* 0x0000000614147981 */ /* 0x000f22000c1e9900 */
[----:B------:R-:W-:-:S05]  /*0de0*/  IMAD.WIDE.U32 R18, R18, R14, R10 ;  /* 0x0000000e12127225 */ /* 0x000fca00078e000a */
[----:B------:R-:W-:Y:S02]  /*0df0*/  IADD3 R17, PT, PT, R19, R17, RZ ;  /* 0x0000001113117210 */ /* 0x000fe40007ffe0ff */
[----:B------:R-:W-:-:S04]  /*0e00*/  LEA R16, P0, R18, UR8, 0x2 ;  /* 0x0000000812107c11 */ /* 0x000fc8000f8010ff */
[----:B------:R-:W-:Y:S02]  /*0e10*/  LEA.HI.X R17, R18, UR9, R17, 0x2, P0 ;  /* 0x0000000912117c11 */ /* 0x000fe400080f1411 */
[----:B------:R-:W-:-:S03]  /*0e20*/  IADD3 R18, PT, PT, R28, -0x4, RZ ;  /* 0xfffffffc1c127810 */ /* 0x000fc60007ffe0ff */
[----:B------:R0:W4:Y:S01]  /*0e30*/  LDG.E.CONSTANT R16, desc[UR6][R16.64] ;  /* 0x0000000610107981 */ /* 0x000122000c1e9900 */
[----:B------:R-:W-:Y:S02]  /*0e40*/  SHF.R.S32.HI R19, RZ, 0x1f, R18 ;  /* 0x0000001fff137819 */ /* 0x000fe40000011412 */
[----:B------:R-:W-:-:S03]  /*0e50*/  IADD3 R28, PT, PT, R28, 0x4, RZ ;  /* 0x000000041c1c7810 */ /* 0x000fc60007ffe0ff */
[-C--:B------:R-:W-:Y:S02]  /*0e60*/  IMAD R25, R19, R15.reuse, RZ ;  /* 0x0000000f13197224 */ /* 0x080fe400078e02ff */
[----:B------:R-:W-:-:S04]  /*0e70*/  IMAD.WIDE.U32 R18, R18, R15, R12 ;  /* 0x0000000f12127225 */ /* 0x000fc800078e000c */
[----:B------:R-:W-:Y:S01]  /*0e80*/  IMAD.WIDE.U32 R12, R28, R15, R12 ;  /* 0x0000000f1c0c7225 */ /* 0x000fe200078e000c */
[----:B------:R-:W-:-:S05]  /*0e90*/  IADD3 R15, PT, PT, R19, R25, RZ ;  /* 0x00000019130f7210 */ /* 0x000fca0007ffe0ff */
[----:B------:R-:W-:Y:S01]  /*0ea0*/  IMAD R19, R15, R14, RZ ;  /* 0x0000000e0f137224 */ /* 0x000fe200078e02ff */
[----:B------:R-:W-:-:S03]  /*0eb0*/  IADD3 R15, PT, PT, R13, UR4, RZ ;  /* 0x000000040d0f7c10 */ /* 0x000fc6000fffe0ff */
[----:B------:R-:W-:Y:S02]  /*0ec0*/  IMAD R13, R24, R18, R19 ;  /* 0x00000012180d7224 */ /* 0x000fe400078e0213 */
[----:B------:R-:W-:-:S04]  /*0ed0*/  IMAD.WIDE.U32 R18, R18, R14, R10 ;  /* 0x0000000e12127225 */ /* 0x000fc800078e000a */
[-C--:B------:R-:W-:Y:S01]  /*0ee0*/  IMAD R15, R15, R14.reuse, RZ ;  /* 0x0000000e0f0f7224 */ /* 0x080fe200078e02ff */
[----:B------:R-:W-:Y:S01]  /*0ef0*/  IADD3 R13, PT, PT, R19, R13, RZ ;  /* 0x0000000d130d7210 */ /* 0x000fe20007ffe0ff */
[----:B------:R-:W-:Y:S01]  /*0f00*/  IMAD.WIDE.U32 R10, R12, R14, R10 ;  /* 0x0000000e0c0a7225 */ /* 0x000fe200078e000a */
[----:B------:R-:W-:-:S03]  /*0f10*/  LEA R14, P0, R18, UR8, 0x2 ;  /* 0x00000008120e7c11 */ /* 0x000fc6000f8010ff */
[----:B0-----:R-:W-:Y:S01]  /*0f20*/  IMAD R17, R24, R12, R15 ;  /* 0x0000000c18117224 */ /* 0x001fe200078e020f */
[----:B------:R-:W-:Y:S02]  /*0f30*/  LEA.HI.X R15, R18, UR9, R13, 0x2, P0 ;  /* 0x00000009120f7c11 */ /* 0x000fe400080f140d */
[C---:B------:R-:W-:Y:S02]  /*0f40*/  LEA R12, P0, R10.reuse, UR8, 0x2 ;  /* 0x000000080a0c7c11 */ /* 0x040fe4000f8010ff */
[----:B------:R-:W-:Y:S02]  /*0f50*/  IADD3 R11, PT, PT, R11, R17, RZ ;  /* 0x000000110b0b7210 */ /* 0x000fe40007ffe0ff */
[----:B------:R-:W4:Y:S02]  /*0f60*/  LDG.E.CONSTANT R15, desc[UR6][R14.64] ;  /* 0x000000060e0f7981 */ /* 0x000f24000c1e9900 */
[----:B------:R-:W-:-:S06]  /*0f70*/  LEA.HI.X R13, R10, UR9, R11, 0x2, P0 ;  /* 0x000000090a0d7c11 */ /* 0x000fcc00080f140b */
[----:B------:R-:W4:Y:S01]  /*0f80*/  LDG.E.CONSTANT R13, desc[UR6][R12.64] ;  /* 0x000000060c0d7981 */ /* 0x000f22000c1e9900 */
[----:B------:R-:W-:Y:S01]  /*0f90*/  FMUL R8, R8, 0.10000000149011611938 ;  /* 0x3dcccccd08087820 */ /* 0x000fe20000400000 */
[----:B------:R-:W-:Y:S01]  /*0fa0*/  FADD R5, R22, R5 ;  /* 0x0000000516057221 */ /* 0x000fe20000000000 */
[----:B------:R-:W-:Y:S01]  /*0fb0*/  FADD R6, R9, R6 ;  /* 0x0000000609067221 */ /* 0x000fe20000000000 */
[----:B------:R-:W-:-:S04]  /*0fc0*/  IADD3 R2, P0, PT, R2, UR10, RZ ;  /* 0x0000000a02027c10 */ /* 0x000fc8000ff1e0ff */
[----:B------:R-:W-:Y:S01]  /*0fd0*/  IADD3.X R3, PT, PT, R3, UR11, RZ, P0, !PT ;  /* 0x0000000b03037c10 */ /* 0x000fe200087fe4ff */
[----:B--2---:R-:W-:Y:S01]  /*0fe0*/  FADD R5, R5, R4 ;  /* 0x0000000405057221 */ /* 0x004fe20000000000 */
[----:B---3--:R-:W-:-:S03]  /*0ff0*/  FADD R23, R26, R23 ;  /* 0x000000171a177221 */ /* 0x008fc60000000000 */
[----:B-----5:R-:W-:Y:S01]  /*1000*/  FADD R5, R5, R0 ;  /* 0x0000000005057221 */ /* 0x020fe20000000000 */
[----:B----4-:R-:W-:-:S04]  /*1010*/  FFMA R7, R7, 0.5, R8 ;  /* 0x3f00000007077823 */ /* 0x010fc80000000008 */
[----:B------:R-:W-:-:S04]  /*1020*/  FFMA R6, R6, 0.050000000745058059692, R7 ;  /* 0x3d4ccccd06067823 */ /* 0x000fc80000000007 */
[----:B------:R-:W-:Y:S01]  /*1030*/  FFMA R5, R5, 0.025000000372529029846, R6 ;  /* 0x3ccccccd05057823 */ /* 0x000fe20000000006 */
[----:B------:R-:W-:-:S04]  /*1040*/  FADD R23, R23, R20 ;  /* 0x0000001417177221 */ /* 0x000fc80000000000 */
[----:B------:R-:W-:-:S04]  /*1050*/  FADD R16, R23, R16 ;  /* 0x0000001017107221 */ /* 0x000fc80000000000 */
[----:B------:R-:W-:-:S04]  /*1060*/  FADD R16, R16, R15 ;  /* 0x0000000f10107221 */ /* 0x000fc80000000000 */
[----:B------:R-:W-:-:S04]  /*1070*/  FADD R16, R16, R13 ;  /* 0x0000000d10107221 */ /* 0x000fc80000000000 */
[----:B------:R-:W-:-:S05]  /*1080*/  FFMA R5, R16, 0.012500000186264514923, R5 ;  /* 0x3c4ccccd10057823 */ /* 0x000fca0000000005 */
[----:B------:R-:W-:Y:S01]  /*1090*/  STG.E desc[UR6][R2.64], R5 ;  /* 0x0000000502007986 */ /* 0x000fe2000c101906 */
[----:B------:R-:W-:Y:S05]  /*10a0*/  EXIT ;  /* 0x000000000000794d */ /* 0x000fea0003800000 */
.L_x_3:
[----:B------:R-:W-:-:S00]  /*10b0*/  BRA `(.L_x_3) ;  /* 0xfffffffc00fc7947 */ /* 0x000fc0000383ffff */
[----:B------:R-:W-:-:S00]  /*10c0*/  NOP ;  /* 0x0000000000007918 */ /* 0x000fc00000000000 */
        /* <DEDUP_REMOVED lines=11> */
.L_x_4:


//--------------------- .nv.shared.reserved.0     --------------------------
	.section	.nv.shared.reserved.0,"aw",@nobits
	.weak		__nv_reservedSMEM_offset_0_alias
	.size		__nv_reservedSMEM_offset_0_alias, 0, 64
	.other		__nv_reservedSMEM_offset_0_alias,@"STO_CUDA_RESERVED_SHARED STV_DEFAULT"
__nv_reservedSMEM_offset_0_alias:
	.zero		0
	.zero		64


//--------------------- .nv.constant0._Z27stencil25_stage1_kernel_refPKfPfiii --------------------------
	.section	.nv.constant0._Z27stencil25_stage1_kernel_refPKfPfiii,"a",@progbits
	.sectionflags	@""
	.align	4
.nv.constant0._Z27stencil25_stage1_kernel_refPKfPfiii:
	.zero		924


//--------------------- SYMBOLS --------------------------

	.type		.nv.reservedSmem.offset0,@object
	.size		.nv.reservedSmem.offset0,0x4
